//
// Generated by NVIDIA NVVM Compiler
//
// Compiler Build ID: CL-36424714
// Cuda compilation tools, release 13.0, V13.0.88
// Based on NVVM 20.0.0
//

.version 9.0
.target sm_100
.address_size 64

	// .globl	_Z2bfiPKiPiPbS1_

.visible .entry _Z2bfiPKiPiPbS1_(
	.param .u32 _Z2bfiPKiPiPbS1__param_0,
	.param .u64 .ptr .align 1 _Z2bfiPKiPiPbS1__param_1,
	.param .u64 .ptr .align 1 _Z2bfiPKiPiPbS1__param_2,
	.param .u64 .ptr .align 1 _Z2bfiPKiPiPbS1__param_3,
	.param .u64 .ptr .align 1 _Z2bfiPKiPiPbS1__param_4
)
{
	.reg .pred 	%p<37>;
	.reg .b16 	%rs<13>;
	.reg .b32 	%r<125>;
	.reg .b64 	%rd<55>;

	ld.param.u32 	%r69, [_Z2bfiPKiPiPbS1__param_0];
	ld.param.u64 	%rd28, [_Z2bfiPKiPiPbS1__param_1];
	ld.param.u64 	%rd29, [_Z2bfiPKiPiPbS1__param_2];
	ld.param.u64 	%rd30, [_Z2bfiPKiPiPbS1__param_3];
	ld.param.u64 	%rd31, [_Z2bfiPKiPiPbS1__param_4];
	cvta.to.global.u64 	%rd1, %rd31;
	cvta.to.global.u64 	%rd2, %rd29;
	cvta.to.global.u64 	%rd3, %rd28;
	cvta.to.global.u64 	%rd4, %rd30;
	mov.u32 	%r70, %ctaid.x;
	mov.u32 	%r71, %ntid.x;
	mov.u32 	%r72, %tid.x;
	mad.lo.s32 	%r1, %r70, %r71, %r72;
	setp.ne.s32 	%p1, %r1, 0;
	@%p1 bra 	$L__BB0_2;
	mov.b16 	%rs1, 0;
	st.global.u8 	[%rd4], %rs1;
$L__BB0_2:
	bar.sync 	0;
	setp.ge.s32 	%p2, %r1, %r69;
	@%p2 bra 	$L__BB0_54;
	setp.lt.s32 	%p3, %r1, 1;
	mov.b32 	%r116, 0;
	@%p3 bra 	$L__BB0_25;
	mul.wide.u32 	%rd32, %r1, 4;
	add.s64 	%rd5, %rd2, %rd32;
	add.s64 	%rd6, %rd1, %rd32;
	min.s32 	%r76, %r1, %r69;
	max.s32 	%r2, %r76, 1;
	and.b32  	%r3, %r2, 3;
	setp.lt.s32 	%p4, %r76, 4;
	mov.b32 	%r116, 0;
	@%p4 bra 	$L__BB0_19;
	and.b32  	%r116, %r2, 2147483644;
	neg.s32 	%r110, %r116;
	add.s64 	%rd52, %rd2, 8;
	shl.b32 	%r6, %r69, 2;
	mov.b32 	%r109, 1;
	mov.u32 	%r108, %r1;
$L__BB0_6:
	mul.wide.s32 	%rd33, %r108, 4;
	add.s64 	%rd9, %rd3, %rd33;
	ld.global.u32 	%r10, [%rd9];
	setp.gt.s32 	%p5, %r10, 1999999999;
	@%p5 bra 	$L__BB0_9;
	ld.global.u32 	%r78, [%rd5];
	ld.global.u32 	%r79, [%rd52+-8];
	add.s32 	%r11, %r79, %r10;
	setp.le.s32 	%p6, %r78, %r11;
	@%p6 bra 	$L__BB0_9;
	st.global.u32 	[%rd5], %r11;
	mov.b16 	%rs2, 1;
	st.global.u8 	[%rd4], %rs2;
	add.s32 	%r80, %r109, -1;
	st.global.u32 	[%rd6], %r80;
$L__BB0_9:
	mul.wide.s32 	%rd10, %r69, 4;
	add.s64 	%rd11, %rd9, %rd10;
	ld.global.u32 	%r12, [%rd11];
	setp.gt.s32 	%p7, %r12, 1999999999;
	@%p7 bra 	$L__BB0_12;
	ld.global.u32 	%r81, [%rd5];
	ld.global.u32 	%r82, [%rd52+-4];
	add.s32 	%r13, %r82, %r12;
	setp.le.s32 	%p8, %r81, %r13;
	@%p8 bra 	$L__BB0_12;
	st.global.u32 	[%rd5], %r13;
	mov.b16 	%rs3, 1;
	st.global.u8 	[%rd4], %rs3;
	st.global.u32 	[%rd6], %r109;
$L__BB0_12:
	add.s64 	%rd12, %rd11, %rd10;
	ld.global.u32 	%r14, [%rd12];
	setp.gt.s32 	%p9, %r14, 1999999999;
	@%p9 bra 	$L__BB0_15;
	ld.global.u32 	%r83, [%rd5];
	ld.global.u32 	%r84, [%rd52];
	add.s32 	%r15, %r84, %r14;
	setp.le.s32 	%p10, %r83, %r15;
	@%p10 bra 	$L__BB0_15;
	st.global.u32 	[%rd5], %r15;
	mov.b16 	%rs4, 1;
	st.global.u8 	[%rd4], %rs4;
	add.s32 	%r85, %r109, 1;
	st.global.u32 	[%rd6], %r85;
$L__BB0_15:
	add.s64 	%rd34, %rd12, %rd10;
	ld.global.u32 	%r16, [%rd34];
	setp.gt.s32 	%p11, %r16, 1999999999;
	@%p11 bra 	$L__BB0_18;
	ld.global.u32 	%r86, [%rd5];
	ld.global.u32 	%r87, [%rd52+4];
	add.s32 	%r17, %r87, %r16;
	setp.le.s32 	%p12, %r86, %r17;
	@%p12 bra 	$L__BB0_18;
	st.global.u32 	[%rd5], %r17;
	mov.b16 	%rs5, 1;
	st.global.u8 	[%rd4], %rs5;
	add.s32 	%r88, %r109, 2;
	st.global.u32 	[%rd6], %r88;
$L__BB0_18:
	add.s32 	%r110, %r110, 4;
	add.s32 	%r109, %r109, 4;
	add.s64 	%rd52, %rd52, 16;
	add.s32 	%r108, %r108, %r6;
	setp.ne.s32 	%p13, %r110, 0;
	@%p13 bra 	$L__BB0_6;
$L__BB0_19:
	setp.eq.s32 	%p14, %r3, 0;
	@%p14 bra 	$L__BB0_25;
	mul.wide.u32 	%rd35, %r116, 4;
	add.s64 	%rd53, %rd2, %rd35;
	mad.lo.s32 	%r114, %r116, %r69, %r1;
	neg.s32 	%r113, %r3;
$L__BB0_21:
	.pragma "nounroll";
	mul.wide.s32 	%rd36, %r114, 4;
	add.s64 	%rd37, %rd3, %rd36;
	ld.global.u32 	%r28, [%rd37];
	setp.gt.s32 	%p15, %r28, 1999999999;
	@%p15 bra 	$L__BB0_24;
	ld.global.u32 	%r89, [%rd5];
	ld.global.u32 	%r90, [%rd53];
	add.s32 	%r29, %r90, %r28;
	setp.le.s32 	%p16, %r89, %r29;
	@%p16 bra 	$L__BB0_24;
	st.global.u32 	[%rd5], %r29;
	mov.b16 	%rs6, 1;
	st.global.u8 	[%rd4], %rs6;
	st.global.u32 	[%rd6], %r116;
$L__BB0_24:
	add.s32 	%r116, %r116, 1;
	add.s64 	%rd53, %rd53, 4;
	add.s32 	%r114, %r114, %r69;
	add.s32 	%r113, %r113, 1;
	setp.ne.s32 	%p17, %r113, 0;
	@%p17 bra 	$L__BB0_21;
$L__BB0_25:
	setp.ge.s32 	%p18, %r116, %r69;
	@%p18 bra 	$L__BB0_31;
	setp.eq.s32 	%p19, %r116, %r1;
	@%p19 bra 	$L__BB0_30;
	mad.lo.s32 	%r91, %r116, %r69, %r1;
	mul.wide.s32 	%rd38, %r91, 4;
	add.s64 	%rd39, %rd3, %rd38;
	ld.global.u32 	%r34, [%rd39];
	setp.gt.s32 	%p20, %r34, 1999999999;
	@%p20 bra 	$L__BB0_30;
	mul.wide.s32 	%rd40, %r1, 4;
	add.s64 	%rd17, %rd2, %rd40;
	ld.global.u32 	%r92, [%rd17];
	mul.wide.u32 	%rd41, %r116, 4;
	add.s64 	%rd42, %rd2, %rd41;
	ld.global.u32 	%r93, [%rd42];
	add.s32 	%r35, %r93, %r34;
	setp.le.s32 	%p21, %r92, %r35;
	@%p21 bra 	$L__BB0_30;
	st.global.u32 	[%rd17], %r35;
	mov.b16 	%rs7, 1;
	st.global.u8 	[%rd4], %rs7;
	add.s64 	%rd44, %rd1, %rd40;
	st.global.u32 	[%rd44], %r116;
$L__BB0_30:
	add.s32 	%r116, %r116, 1;
$L__BB0_31:
	setp.ge.s32 	%p22, %r116, %r69;
	@%p22 bra 	$L__BB0_53;
	mul.wide.s32 	%rd45, %r1, 4;
	add.s64 	%rd18, %rd2, %rd45;
	add.s64 	%rd19, %rd1, %rd45;
	sub.s32 	%r94, %r69, %r116;
	and.b32  	%r38, %r94, 3;
	setp.eq.s32 	%p23, %r38, 0;
	mov.u32 	%r121, %r116;
	@%p23 bra 	$L__BB0_38;
	mul.wide.u32 	%rd46, %r116, 4;
	add.s64 	%rd54, %rd2, %rd46;
	mad.lo.s32 	%r119, %r116, %r69, %r1;
	neg.s32 	%r118, %r38;
	mov.u32 	%r121, %r116;
$L__BB0_34:
	.pragma "nounroll";
	mul.wide.s32 	%rd47, %r119, 4;
	add.s64 	%rd48, %rd3, %rd47;
	ld.global.u32 	%r44, [%rd48];
	setp.gt.s32 	%p24, %r44, 1999999999;
	@%p24 bra 	$L__BB0_37;
	ld.global.u32 	%r95, [%rd18];
	ld.global.u32 	%r96, [%rd54];
	add.s32 	%r45, %r96, %r44;
	setp.le.s32 	%p25, %r95, %r45;
	@%p25 bra 	$L__BB0_37;
	st.global.u32 	[%rd18], %r45;
	mov.b16 	%rs8, 1;
	st.global.u8 	[%rd4], %rs8;
	st.global.u32 	[%rd19], %r121;
$L__BB0_37:
	add.s32 	%r121, %r121, 1;
	add.s64 	%rd54, %rd54, 4;
	add.s32 	%r119, %r119, %r69;
	add.s32 	%r118, %r118, 1;
	setp.ne.s32 	%p26, %r118, 0;
	@%p26 bra 	$L__BB0_34;
$L__BB0_38:
	sub.s32 	%r97, %r116, %r69;
	setp.gt.u32 	%p27, %r97, -4;
	@%p27 bra 	$L__BB0_53;
	sub.s32 	%r124, %r121, %r69;
	add.s32 	%r123, %r121, 1;
	mad.lo.s32 	%r122, %r121, %r69, %r1;
	shl.b32 	%r53, %r69, 2;
	mul.wide.s32 	%rd25, %r69, 4;
$L__BB0_40:
	add.s32 	%r57, %r123, -1;
	mul.wide.s32 	%rd49, %r122, 4;
	add.s64 	%rd23, %rd3, %rd49;
	ld.global.u32 	%r58, [%rd23];
	setp.gt.s32 	%p28, %r58, 1999999999;
	mul.wide.u32 	%rd50, %r57, 4;
	add.s64 	%rd24, %rd2, %rd50;
	@%p28 bra 	$L__BB0_43;
	ld.global.u32 	%r98, [%rd18];
	ld.global.u32 	%r99, [%rd24];
	add.s32 	%r59, %r99, %r58;
	setp.le.s32 	%p29, %r98, %r59;
	@%p29 bra 	$L__BB0_43;
	st.global.u32 	[%rd18], %r59;
	mov.b16 	%rs9, 1;
	st.global.u8 	[%rd4], %rs9;
	st.global.u32 	[%rd19], %r57;
$L__BB0_43:
	add.s64 	%rd26, %rd23, %rd25;
	ld.global.u32 	%r60, [%rd26];
	setp.gt.s32 	%p30, %r60, 1999999999;
	@%p30 bra 	$L__BB0_46;
	ld.global.u32 	%r100, [%rd18];
	ld.global.u32 	%r101, [%rd24+4];
	add.s32 	%r61, %r101, %r60;
	setp.le.s32 	%p31, %r100, %r61;
	@%p31 bra 	$L__BB0_46;
	st.global.u32 	[%rd18], %r61;
	mov.b16 	%rs10, 1;
	st.global.u8 	[%rd4], %rs10;
	st.global.u32 	[%rd19], %r123;
$L__BB0_46:
	add.s64 	%rd27, %rd26, %rd25;
	ld.global.u32 	%r62, [%rd27];
	setp.gt.s32 	%p32, %r62, 1999999999;
	@%p32 bra 	$L__BB0_49;
	ld.global.u32 	%r102, [%rd18];
	ld.global.u32 	%r103, [%rd24+8];
	add.s32 	%r63, %r103, %r62;
	setp.le.s32 	%p33, %r102, %r63;
	@%p33 bra 	$L__BB0_49;
	st.global.u32 	[%rd18], %r63;
	mov.b16 	%rs11, 1;
	st.global.u8 	[%rd4], %rs11;
	add.s32 	%r104, %r123, 1;
	st.global.u32 	[%rd19], %r104;
$L__BB0_49:
	add.s64 	%rd51, %rd27, %rd25;
	ld.global.u32 	%r64, [%rd51];
	setp.gt.s32 	%p34, %r64, 1999999999;
	@%p34 bra 	$L__BB0_52;
	ld.global.u32 	%r105, [%rd18];
	ld.global.u32 	%r106, [%rd24+12];
	add.s32 	%r65, %r106, %r64;
	setp.le.s32 	%p35, %r105, %r65;
	@%p35 bra 	$L__BB0_52;
	st.global.u32 	[%rd18], %r65;
	mov.b16 	%rs12, 1;
	st.global.u8 	[%rd4], %rs12;
	add.s32 	%r107, %r123, 2;
	st.global.u32 	[%rd19], %r107;
$L__BB0_52:
	add.s32 	%r124, %r124, 4;
	add.s32 	%r123, %r123, 4;
	add.s32 	%r122, %r122, %r53;
	setp.ne.s32 	%p36, %r124, 0;
	@%p36 bra 	$L__BB0_40;
$L__BB0_53:
	bar.sync 	0;
$L__BB0_54:
	ret;

}


// ===== COMPILED SASS (sm_100) =====

	.target	sm_100

	.elftype	@"ET_EXEC"


//--------------------- .note.nv.tkinfo           --------------------------
	.section	.note.nv.tkinfo,"",@"SHT_NOTE"
	.sectionflags	@"SHF_NOTE_NV_TKINFO"
	.tkinfo
        /*0018*/ 	.word	0x00000002
        /*0030*/ 	.string	""
        /*0030*/ 	.string	"ptxas"
        /*0030*/ 	.string	"Cuda compilation tools, release 13.0, V13.0.88"
        /*0030*/ 	.string	"Build cuda_13.0.r13.0/compiler.36424714_0"
        /*0030*/ 	.string	"-arch sm_100 -m 64 "



//--------------------- .note.nv.cuinfo           --------------------------
	.section	.note.nv.cuinfo,"",@"SHT_NOTE"
	.sectionflags	@"SHF_NOTE_NV_CUINFO"
        /*0018*/ 	.short	0x0002
        /*001a*/ 	.short	0x0064
        /*001c*/ 	.short	0x0082
	.zero		2


//--------------------- .nv.info                  --------------------------
	.section	.nv.info,"",@"SHT_CUDA_INFO"
	.align	4


	//----- nvinfo : EIATTR_REGCOUNT
	.align		4
        /*0000*/ 	.byte	0x04, 0x2f
        /*0002*/ 	.short	(.L_1 - .L_0)
	.align		4
.L_0:
        /*0004*/ 	.word	index@(_Z2bfiPKiPiPbS1_)
        /*0008*/ 	.word	0x0000001c


	//----- nvinfo : EIATTR_FRAME_SIZE
	.align		4
.L_1:
        /*000c*/ 	.byte	0x04, 0x11
        /*000e*/ 	.short	(.L_3 - .L_2)
	.align		4
.L_2:
        /*0010*/ 	.word	index@(_Z2bfiPKiPiPbS1_)
        /*0014*/ 	.word	0x00000000


	//----- nvinfo : EIATTR_MIN_STACK_SIZE
	.align		4
.L_3:
        /*0018*/ 	.byte	0x04, 0x12
        /*001a*/ 	.short	(.L_5 - .L_4)
	.align		4
.L_4:
        /*001c*/ 	.word	index@(_Z2bfiPKiPiPbS1_)
        /*0020*/ 	.word	0x00000000
.L_5:


//--------------------- .nv.compat                --------------------------
	.section	.nv.compat,"",@"SHT_CUDA_COMPAT_INFO"
	.align	4
        /*0000*/ 	.byte	0x02, 0x09, 0x00, 0x00, 0x02, 0x02, 0x01, 0x00, 0x02, 0x05, 0x05, 0x00, 0x03, 0x07, 0x01, 0x01
        /*0010*/ 	.byte	0x02, 0x03, 0x00, 0x00, 0x02, 0x06, 0x01, 0x00, 0x04, 0x0b, 0x08, 0x00, 0x09, 0x00, 0x00, 0x00
        /*0020*/ 	.byte	0x00, 0x00, 0x00, 0x00


//--------------------- .nv.info._Z2bfiPKiPiPbS1_ --------------------------
	.section	.nv.info._Z2bfiPKiPiPbS1_,"",@"SHT_CUDA_INFO"
	.sectionflags	@""
	.align	4


	//----- nvinfo : EIATTR_CUDA_API_VERSION
	.align		4
        /*0000*/ 	.byte	0x04, 0x37
        /*0002*/ 	.short	(.L_7 - .L_6)
.L_6:
        /*0004*/ 	.word	0x00000082


	//----- nvinfo : EIATTR_KPARAM_INFO
	.align		4
.L_7:
        /*0008*/ 	.byte	0x04, 0x17
        /*000a*/ 	.short	(.L_9 - .L_8)
.L_8:
        /*000c*/ 	.word	0x00000000
        /*0010*/ 	.short	0x0004
        /*0012*/ 	.short	0x0020
        /*0014*/ 	.byte	0x00, 0xf5, 0x21, 0x00


	//----- nvinfo : EIATTR_KPARAM_INFO
	.align		4
.L_9:
        /*0018*/ 	.byte	0x04, 0x17
        /*001a*/ 	.short	(.L_11 - .L_10)
.L_10:
        /*001c*/ 	.word	0x00000000
        /*0020*/ 	.short	0x0003
        /*0022*/ 	.short	0x0018
        /*0024*/ 	.byte	0x00, 0xf5, 0x21, 0x00


	//----- nvinfo : EIATTR_KPARAM_INFO
	.align		4
.L_11:
        /*0028*/ 	.byte	0x04, 0x17
        /*002a*/ 	.short	(.L_13 - .L_12)
.L_12:
        /*002c*/ 	.word	0x00000000
        /*0030*/ 	.short	0x0002
        /*0032*/ 	.short	0x0010
        /*0034*/ 	.byte	0x00, 0xf5, 0x21, 0x00


	//----- nvinfo : EIATTR_KPARAM_INFO
	.align		4
.L_13:
        /*0038*/ 	.byte	0x04, 0x17
        /*003a*/ 	.short	(.L_15 - .L_14)
.L_14:
        /*003c*/ 	.word	0x00000000
        /*0040*/ 	.short	0x0001
        /*0042*/ 	.short	0x0008
        /*0044*/ 	.byte	0x00, 0xf5, 0x21, 0x00


	//----- nvinfo : EIATTR_KPARAM_INFO
	.align		4
.L_15:
        /*0048*/ 	.byte	0x04, 0x17
        /*004a*/ 	.short	(.L_17 - .L_16)
.L_16:
        /*004c*/ 	.word	0x00000000
        /*0050*/ 	.short	0x0000
        /*0052*/ 	.short	0x0000
        /*0054*/ 	.byte	0x00, 0xf0, 0x11, 0x00


	//----- nvinfo : EIATTR_SPARSE_MMA_MASK
	.align		4
.L_17:
        /*0058*/ 	.byte	0x03, 0x50
        /*005a*/ 	.short	0x0000


	//----- nvinfo : EIATTR_MAXREG_COUNT
	.align		4
        /*005c*/ 	.byte	0x03, 0x1b
        /*005e*/ 	.short	0x00ff


	//----- nvinfo : EIATTR_NUM_BARRIERS
	.align		4
        /*0060*/ 	.byte	0x02, 0x4c
        /*0062*/ 	.byte	0x01
	.zero		1


	//----- nvinfo : EIATTR_MERCURY_ISA_VERSION
	.align		4
        /*0064*/ 	.byte	0x03, 0x5f
        /*0066*/ 	.short	0x0101


	//----- nvinfo : EIATTR_VRC_CTA_INIT_COUNT
	.align		4
        /*0068*/ 	.byte	0x02, 0x4a
	.zero		1
	.zero		1


	//----- nvinfo : EIATTR_EXIT_INSTR_OFFSETS
	.align		4
        /*006c*/ 	.byte	0x04, 0x1c
        /*006e*/ 	.short	(.L_19 - .L_18)


	//   ....[0]....
.L_18:
        /*0070*/ 	.word	0x000000d0


	//   ....[1]....
        /*0074*/ 	.word	0x00001300


	//----- nvinfo : EIATTR_CRS_STACK_SIZE
	.align		4
.L_19:
        /*0078*/ 	.byte	0x04, 0x1e
        /*007a*/ 	.short	(.L_21 - .L_20)
.L_20:
        /*007c*/ 	.word	0x00000000


	//----- nvinfo : EIATTR_CBANK_PARAM_SIZE
	.align		4
.L_21:
        /*0080*/ 	.byte	0x03, 0x19
        /*0082*/ 	.short	0x0028


	//----- nvinfo : EIATTR_PARAM_CBANK
	.align		4
        /*0084*/ 	.byte	0x04, 0x0a
        /*0086*/ 	.short	(.L_23 - .L_22)
	.align		4
.L_22:
        /*0088*/ 	.word	index@(.nv.constant0._Z2bfiPKiPiPbS1_)
        /*008c*/ 	.short	0x0380
        /*008e*/ 	.short	0x0028


	//----- nvinfo : EIATTR_SW_WAR
	.align		4
.L_23:
        /*0090*/ 	.byte	0x04, 0x36
        /*0092*/ 	.short	(.L_25 - .L_24)
.L_24:
        /*0094*/ 	.word	0x00000008
.L_25:


//--------------------- .nv.callgraph             --------------------------
	.section	.nv.callgraph,"",@"SHT_CUDA_CALLGRAPH"
	.align	4
	.sectionentsize	8
	.align		4
        /*0000*/ 	.word	0x00000000
	.align		4
        /*0004*/ 	.word	0xffffffff
	.align		4
        /*0008*/ 	.word	0x00000000
	.align		4
        /*000c*/ 	.word	0xfffffffe
	.align		4
        /*0010*/ 	.word	0x00000000
	.align		4
        /*0014*/ 	.word	0xfffffffd
	.align		4
        /*0018*/ 	.word	0x00000000
	.align		4
        /*001c*/ 	.word	0xfffffffc


//--------------------- .text._Z2bfiPKiPiPbS1_    --------------------------
	.section	.text._Z2bfiPKiPiPbS1_,"ax",@progbits
	.align	128
        .global         _Z2bfiPKiPiPbS1_
        .type           _Z2bfiPKiPiPbS1_,@function
        .size           _Z2bfiPKiPiPbS1_,(.L_x_37 - _Z2bfiPKiPiPbS1_)
        .other          _Z2bfiPKiPiPbS1_,@"STO_CUDA_ENTRY STV_DEFAULT"
_Z2bfiPKiPiPbS1_:
.text._Z2bfiPKiPiPbS1_:
[----:B------:R-:W-:Y:S01]  /*0000*/  LDC R1, c[0x0][0x37c] ;  /* 0x0000df00ff017b82 */ /* 0x000fe20000000800 */
[----:B------:R-:W0:Y:S07]  /*0010*/  S2R R0, SR_TID.X ;  /* 0x0000000000007919 */ /* 0x000e2e0000002100 */
[----:B------:R-:W0:Y:S01]  /*0020*/  S2UR UR4, SR_CTAID.X ;  /* 0x00000000000479c3 */ /* 0x000e220000002500 */
[----:B------:R-:W1:Y:S07]  /*0030*/  LDCU.64 UR6, c[0x0][0x358] ;  /* 0x00006b00ff0677ac */ /* 0x000e6e0008000a00 */
[----:B------:R-:W0:Y:S02]  /*0040*/  LDC R3, c[0x0][0x360] ;  /* 0x0000d800ff037b82 */ /* 0x000e240000000800 */
[----:B0-----:R-:W-:Y:S01]  /*0050*/  IMAD R3, R3, UR4, R0 ;  /* 0x0000000403037c24 */ /* 0x001fe2000f8e0200 */
[----:B------:R-:W0:Y:S04]  /*0060*/  LDCU UR4, c[0x0][0x380] ;  /* 0x00007000ff0477ac */ /* 0x000e280008000800 */
[----:B------:R-:W-:-:S13]  /*0070*/  ISETP.NE.AND P0, PT, R3, RZ, PT ;  /* 0x000000ff0300720c */ /* 0x000fda0003f05270 */
[----:B------:R-:W1:Y:S01]  /*0080*/  @!P0 LDC.64 R4, c[0x0][0x398] ;  /* 0x0000e600ff048b82 */ /* 0x000e620000000a00 */
[----:B0-----:R-:W-:-:S05]  /*0090*/  IMAD.U32 R0, RZ, RZ, UR4 ;  /* 0x00000004ff007e24 */ /* 0x001fca000f8e00ff */
[----:B------:R-:W-:Y:S01]  /*00a0*/  ISETP.GE.AND P1, PT, R3, R0, PT ;  /* 0x000000000300720c */ /* 0x000fe20003f26270 */
[----:B-1----:R0:W-:Y:S01]  /*00b0*/  @!P0 STG.E.U8 desc[UR6][R4.64], RZ ;  /* 0x000000ff04008986 */ /* 0x0021e2000c101106 */
[----:B------:R-:W-:Y:S11]  /*00c0*/  BAR.SYNC.DEFER_BLOCKING 0x0 ;  /* 0x0000000000007b1d */ /* 0x000ff60000010000 */
[----:B------:R-:W-:Y:S05]  /*00d0*/  @P1 EXIT ;  /* 0x000000000000194d */ /* 0x000fea0003800000 */
[----:B------:R-:W-:Y:S01]  /*00e0*/  ISETP.GE.AND P0, PT, R3, 0x1, PT ;  /* 0x000000010300780c */ /* 0x000fe20003f06270 */
[----:B------:R-:W1:Y:S01]  /*00f0*/  LDCU UR8, c[0x0][0x380] ;  /* 0x00007000ff0877ac */ /* 0x000e620008000800 */
[----:B------:R-:W-:Y:S01]  /*0100*/  BSSY.RECONVERGENT B1, `(.L_x_0) ;  /* 0x0000085000017945 */ /* 0x000fe20003800200 */
[----:B------:R-:W-:Y:S01]  /*0110*/  IMAD.MOV.U32 R9, RZ, RZ, RZ ;  /* 0x000000ffff097224 */ /* 0x000fe200078e00ff */
[----:B------:R-:W2:Y:S09]  /*0120*/  LDCU UR9, c[0x0][0x380] ;  /* 0x00007000ff0977ac */ /* 0x000eb20008000800 */
[----:B------:R-:W-:Y:S05]  /*0130*/  @!P0 BRA `(.L_x_1) ;  /* 0x0000000800048947 */ /* 0x000fea0003800000 */
[----:B------:R-:W3:Y:S01]  /*0140*/  LDC.64 R6, c[0x0][0x390] ;  /* 0x0000e400ff067b82 */ /* 0x000ee20000000a00 */
[C---:B------:R-:W-:Y:S01]  /*0150*/  VIMNMX R2, PT, PT, R3.reuse, R0, PT ;  /* 0x0000000003027248 */ /* 0x040fe20003fe0100 */
[----:B------:R-:W-:Y:S01]  /*0160*/  BSSY.RECONVERGENT B0, `(.L_x_2) ;  /* 0x000005c000007945 */ /* 0x000fe20003800200 */
[----:B------:R-:W-:Y:S02]  /*0170*/  HFMA2 R9, -RZ, RZ, 0, 0 ;  /* 0x00000000ff097431 */ /* 0x000fe400000001ff */
[C---:B------:R-:W-:Y:S02]  /*0180*/  ISETP.GE.AND P0, PT, R2.reuse, 0x4, PT ;  /* 0x000000040200780c */ /* 0x040fe40003f06270 */
[----:B------:R-:W-:Y:S01]  /*0190*/  VIMNMX R8, PT, PT, R2, 0x1, !PT ;  /* 0x0000000102087848 */ /* 0x000fe20007fe0100 */
[----:B0-----:R-:W0:Y:S03]  /*01a0*/  LDC.64 R4, c[0x0][0x3a0] ;  /* 0x0000e800ff047b82 */ /* 0x001e260000000a00 */
[----:B------:R-:W-:Y:S01]  /*01b0*/  LOP3.LUT R2, R8, 0x3, RZ, 0xc0, !PT ;  /* 0x0000000308027812 */ /* 0x000fe200078ec0ff */
[----:B---3--:R-:W-:-:S04]  /*01c0*/  IMAD.WIDE.U32 R6, R3, 0x4, R6 ;  /* 0x0000000403067825 */ /* 0x008fc800078e0006 */
[----:B0-----:R-:W-:Y:S02]  /*01d0*/  IMAD.WIDE.U32 R4, R3, 0x4, R4 ;  /* 0x0000000403047825 */ /* 0x001fe400078e0004 */
[----:B------:R-:W-:Y:S05]  /*01e0*/  @!P0 BRA `(.L_x_3) ;  /* 0x00000004004c8947 */ /* 0x000fea0003800000 */
[----:B------:R-:W0:Y:S01]  /*01f0*/  LDCU.64 UR4, c[0x0][0x390] ;  /* 0x00007200ff0477ac */ /* 0x000e220008000a00 */
[----:B------:R-:W3:Y:S01]  /*0200*/  LDC.64 R10, c[0x0][0x388] ;  /* 0x0000e200ff0a7b82 */ /* 0x000ee20000000a00 */
[----:B------:R-:W-:Y:S01]  /*0210*/  LOP3.LUT R9, R8, 0x7ffffffc, RZ, 0xc0, !PT ;  /* 0x7ffffffc08097812 */ /* 0x000fe200078ec0ff */
[----:B------:R-:W-:Y:S02]  /*0220*/  IMAD.MOV.U32 R15, RZ, RZ, 0x1 ;  /* 0x00000001ff0f7424 */ /* 0x000fe400078e00ff */
[----:B------:R-:W-:Y:S01]  /*0230*/  IMAD.MOV.U32 R17, RZ, RZ, R3 ;  /* 0x000000ffff117224 */ /* 0x000fe200078e0003 */
[----:B------:R-:W-:Y:S01]  /*0240*/  IADD3 R8, PT, PT, -R9, RZ, RZ ;  /* 0x000000ff09087210 */ /* 0x000fe20007ffe1ff */
[----:B0-----:R-:W-:-:S04]  /*0250*/  UIADD3 UR4, UP0, UPT, UR4, 0x8, URZ ;  /* 0x0000000804047890 */ /* 0x001fc8000ff1e0ff */
[----:B------:R-:W-:Y:S02]  /*0260*/  UIADD3.X UR5, UPT, UPT, URZ, UR5, URZ, UP0, !UPT ;  /* 0x00000005ff057290 */ /* 0x000fe400087fe4ff */
[----:B------:R-:W-:-:S04]  /*0270*/  IMAD.U32 R14, RZ, RZ, UR4 ;  /* 0x00000004ff0e7e24 */ /* 0x000fc8000f8e00ff */
[----:B------:R-:W-:-:S07]  /*0280*/  IMAD.U32 R21, RZ, RZ, UR5 ;  /* 0x00000005ff157e24 */ /* 0x000fce000f8e00ff */
.L_x_12:
[----:B---3--:R-:W-:-:S05]  /*0290*/  IMAD.WIDE R12, R17, 0x4, R10 ;  /* 0x00000004110c7825 */ /* 0x008fca00078e020a */
[----:B------:R0:W3:Y:S01]  /*02a0*/  LDG.E R23, desc[UR6][R12.64] ;  /* 0x000000060c177981 */ /* 0x0000e2000c1e1900 */
[----:B-1----:R-:W-:Y:S01]  /*02b0*/  MOV R0, UR8 ;  /* 0x0000000800007c02 */ /* 0x002fe20008000f00 */
[----:B------:R-:W-:Y:S04]  /*02c0*/  BSSY.RECONVERGENT B2, `(.L_x_4) ;  /* 0x0000010000027945 */ /* 0x000fe80003800200 */
[----:B------:R-:W-:-:S04]  /*02d0*/  IMAD.WIDE R18, R0, 0x4, R12 ;  /* 0x0000000400127825 */ /* 0x000fc800078e020c */
[----:B0-----:R-:W-:Y:S02]  /*02e0*/  IMAD.MOV.U32 R12, RZ, RZ, R14 ;  /* 0x000000ffff0c7224 */ /* 0x001fe400078e000e */
[----:B------:R-:W-:Y:S01]  /*02f0*/  IMAD.MOV.U32 R13, RZ, RZ, R21 ;  /* 0x000000ffff0d7224 */ /* 0x000fe200078e0015 */
[----:B---3--:R-:W-:-:S13]  /*0300*/  ISETP.GT.AND P0, PT, R23, 0x773593ff, PT ;  /* 0x773593ff1700780c */ /* 0x008fda0003f04270 */
[----:B------:R-:W-:Y:S05]  /*0310*/  @P0 BRA `(.L_x_5) ;  /* 0x0000000000280947 */ /* 0x000fea0003800000 */
[----:B------:R-:W3:Y:S04]  /*0320*/  LDG.E R16, desc[UR6][R12.64+-0x8] ;  /* 0xfffff8060c107981 */ /* 0x000ee8000c1e1900 */
[----:B------:R-:W4:Y:S01]  /*0330*/  LDG.E R14, desc[UR6][R6.64] ;  /* 0x00000006060e7981 */ /* 0x000f22000c1e1900 */
[----:B---3--:R-:W-:-:S04]  /*0340*/  IADD3 R25, PT, PT, R23, R16, RZ ;  /* 0x0000001017197210 */ /* 0x008fc80007ffe0ff */
[----:B----4-:R-:W-:Y:S01]  /*0350*/  ISETP.GT.AND P0, PT, R14, R25, PT ;  /* 0x000000190e00720c */ /* 0x010fe20003f04270 */
[----:B------:R-:W-:-:S12]  /*0360*/  IMAD.MOV.U32 R14, RZ, RZ, 0x1 ;  /* 0x00000001ff0e7424 */ /* 0x000fd800078e00ff */
[----:B------:R-:W0:Y:S01]  /*0370*/  @P0 LDC.64 R20, c[0x0][0x398] ;  /* 0x0000e600ff140b82 */ /* 0x000e220000000a00 */
[----:B------:R-:W-:Y:S01]  /*0380*/  @P0 VIADD R23, R15, 0xffffffff ;  /* 0xffffffff0f170836 */ /* 0x000fe20000000000 */
[----:B------:R1:W-:Y:S04]  /*0390*/  @P0 STG.E desc[UR6][R6.64], R25 ;  /* 0x0000001906000986 */ /* 0x0003e8000c101906 */
[----:B0-----:R1:W-:Y:S04]  /*03a0*/  @P0 STG.E.U8 desc[UR6][R20.64], R14 ;  /* 0x0000000e14000986 */ /* 0x0013e8000c101106 */
[----:B------:R1:W-:Y:S02]  /*03b0*/  @P0 STG.E desc[UR6][R4.64], R23 ;  /* 0x0000001704000986 */ /* 0x0003e4000c101906 */
.L_x_5:
[----:B--2---:R-:W-:Y:S05]  /*03c0*/  BSYNC.RECONVERGENT B2 ;  /* 0x0000000000027941 */ /* 0x004fea0003800200 */
.L_x_4:
[----:B-1----:R-:W2:Y:S01]  /*03d0*/  LDG.E R23, desc[UR6][R18.64] ;  /* 0x0000000612177981 */ /* 0x002ea2000c1e1900 */
[----:B------:R-:W-:Y:S01]  /*03e0*/  BSSY.RECONVERGENT B2, `(.L_x_6) ;  /* 0x000000d000027945 */ /* 0x000fe20003800200 */
[----:B------:R-:W-:Y:S01]  /*03f0*/  IMAD.WIDE R20, R0, 0x4, R18 ;  /* 0x0000000400147825 */ /* 0x000fe200078e0212 */
[----:B--2---:R-:W-:-:S13]  /*0400*/  ISETP.GT.AND P0, PT, R23, 0x773593ff, PT ;  /* 0x773593ff1700780c */ /* 0x004fda0003f04270 */
[----:B------:R-:W-:Y:S05]  /*0410*/  @P0 BRA `(.L_x_7) ;  /* 0x0000000000240947 */ /* 0x000fea0003800000 */
[----:B------:R-:W2:Y:S04]  /*0420*/  LDG.E R16, desc[UR6][R12.64+-0x4] ;  /* 0xfffffc060c107981 */ /* 0x000ea8000c1e1900 */
[----:B------:R-:W3:Y:S01]  /*0430*/  LDG.E R14, desc[UR6][R6.64] ;  /* 0x00000006060e7981 */ /* 0x000ee2000c1e1900 */
[----:B--2---:R-:W-:-:S04]  /*0440*/  IADD3 R23, PT, PT, R23, R16, RZ ;  /* 0x0000001017177210 */ /* 0x004fc80007ffe0ff */
[----:B---3--:R-:W-:Y:S01]  /*0450*/  ISETP.GT.AND P0, PT, R14, R23, PT ;  /* 0x000000170e00720c */ /* 0x008fe20003f04270 */
[----:B------:R-:W-:-:S12]  /*0460*/  IMAD.MOV.U32 R14, RZ, RZ, 0x1 ;  /* 0x00000001ff0e7424 */ /* 0x000fd800078e00ff */
[----:B------:R-:W0:Y:S01]  /*0470*/  @P0 LDC.64 R18, c[0x0][0x398] ;  /* 0x0000e600ff120b82 */ /* 0x000e220000000a00 */
[----:B------:R1:W-:Y:S04]  /*0480*/  @P0 STG.E desc[UR6][R6.64], R23 ;  /* 0x0000001706000986 */ /* 0x0003e8000c101906 */
[----:B0-----:R1:W-:Y:S04]  /*0490*/  @P0 STG.E.U8 desc[UR6][R18.64], R14 ;  /* 0x0000000e12000986 */ /* 0x0013e8000c101106 */
[----:B------:R1:W-:Y:S02]  /*04a0*/  @P0 STG.E desc[UR6][R4.64], R15 ;  /* 0x0000000f04000986 */ /* 0x0003e4000c101906 */
.L_x_7:
[----:B------:R-:W-:Y:S05]  /*04b0*/  BSYNC.RECONVERGENT B2 ;  /* 0x0000000000027941 */ /* 0x000fea0003800200 */
.L_x_6:
[----:B-1----:R-:W2:Y:S01]  /*04c0*/  LDG.E R23, desc[UR6][R20.64] ;  /* 0x0000000614177981 */ /* 0x002ea2000c1e1900 */
[----:B------:R-:W-:Y:S01]  /*04d0*/  BSSY.RECONVERGENT B2, `(.L_x_8) ;  /* 0x000000e000027945 */ /* 0x000fe20003800200 */
[----:B------:R-:W-:Y:S01]  /*04e0*/  IMAD.WIDE R18, R0, 0x4, R20 ;  /* 0x0000000400127825 */ /* 0x000fe200078e0214 */
[----:B--2---:R-:W-:-:S13]  /*04f0*/  ISETP.GT.AND P0, PT, R23, 0x773593ff, PT ;  /* 0x773593ff1700780c */ /* 0x004fda0003f04270 */
[----:B------:R-:W-:Y:S05]  /*0500*/  @P0 BRA `(.L_x_9) ;  /* 0x0000000000280947 */ /* 0x000fea0003800000 */
[----:B------:R-:W2:Y:S04]  /*0510*/  LDG.E R16, desc[UR6][R12.64] ;  /* 0x000000060c107981 */ /* 0x000ea8000c1e1900 */
[----:B------:R-:W3:Y:S01]  /*0520*/  LDG.E R14, desc[UR6][R6.64] ;  /* 0x00000006060e7981 */ /* 0x000ee2000c1e1900 */
[----:B--2---:R-:W-:-:S05]  /*0530*/  IMAD.IADD R25, R23, 0x1, R16 ;  /* 0x0000000117197824 */ /* 0x004fca00078e0210 */
[----:B---3--:R-:W-:Y:S01]  /*0540*/  ISETP.GT.AND P0, PT, R14, R25, PT ;  /* 0x000000190e00720c */ /* 0x008fe20003f04270 */
[----:B------:R-:W-:-:S12]  /*0550*/  HFMA2 R14, -RZ, RZ, 0, 5.9604644775390625e-08 ;  /* 0x00000001ff0e7431 */ /* 0x000fd800000001ff */
[----:B------:R-:W0:Y:S01]  /*0560*/  @P0 LDC.64 R20, c[0x0][0x398] ;  /* 0x0000e600ff140b82 */ /* 0x000e220000000a00 */
[----:B------:R-:W-:Y:S01]  /*0570*/  @P0 VIADD R23, R15, 0x1 ;  /* 0x000000010f170836 */ /* 0x000fe20000000000 */
[----:B------:R1:W-:Y:S04]  /*0580*/  @P0 STG.E desc[UR6][R6.64], R25 ;  /* 0x0000001906000986 */ /* 0x0003e8000c101906 */
[----:B0-----:R1:W-:Y:S04]  /*0590*/  @P0 STG.E.U8 desc[UR6][R20.64], R14 ;  /* 0x0000000e14000986 */ /* 0x0013e8000c101106 */
[----:B------:R1:W-:Y:S02]  /*05a0*/  @P0 STG.E desc[UR6][R4.64], R23 ;  /* 0x0000001704000986 */ /* 0x0003e4000c101906 */
.L_x_9:
[----:B------:R-:W-:Y:S05]  /*05b0*/  BSYNC.RECONVERGENT B2 ;  /* 0x0000000000027941 */ /* 0x000fea0003800200 */
.L_x_8:
[----:B------:R-:W2:Y:S01]  /*05c0*/  LDG.E R19, desc[UR6][R18.64] ;  /* 0x0000000612137981 */ /* 0x000ea2000c1e1900 */
[----:B------:R-:W-:Y:S01]  /*05d0*/  VIADD R8, R8, 0x4 ;  /* 0x0000000408087836 */ /* 0x000fe20000000000 */
[----:B------:R-:W-:Y:S04]  /*05e0*/  BSSY.RECONVERGENT B2, `(.L_x_10) ;  /* 0x000000e000027945 */ /* 0x000fe80003800200 */
[----:B------:R-:W-:Y:S02]  /*05f0*/  ISETP.NE.AND P0, PT, R8, RZ, PT ;  /* 0x000000ff0800720c */ /* 0x000fe40003f05270 */
[----:B--2---:R-:W-:-:S13]  /*0600*/  ISETP.GT.AND P1, PT, R19, 0x773593ff, PT ;  /* 0x773593ff1300780c */ /* 0x004fda0003f24270 */
[----:B------:R-:W-:Y:S05]  /*0610*/  @P1 BRA `(.L_x_11) ;  /* 0x0000000000281947 */ /* 0x000fea0003800000 */
[----:B------:R-:W2:Y:S04]  /*0620*/  LDG.E R16, desc[UR6][R12.64+0x4] ;  /* 0x000004060c107981 */ /* 0x000ea8000c1e1900 */
[----:B-1----:R-:W3:Y:S01]  /*0630*/  LDG.E R14, desc[UR6][R6.64] ;  /* 0x00000006060e7981 */ /* 0x002ee2000c1e1900 */
[----:B--2---:R-:W-:-:S04]  /*0640*/  IADD3 R23, PT, PT, R19, R16, RZ ;  /* 0x0000001013177210 */ /* 0x004fc80007ffe0ff */
[----:B---3--:R-:W-:Y:S01]  /*0650*/  ISETP.GT.AND P1, PT, R14, R23, PT ;  /* 0x000000170e00720c */ /* 0x008fe20003f24270 */
[----:B------:R-:W-:-:S12]  /*0660*/  IMAD.MOV.U32 R14, RZ, RZ, 0x1 ;  /* 0x00000001ff0e7424 */ /* 0x000fd800078e00ff */
[----:B------:R-:W0:Y:S01]  /*0670*/  @P1 LDC.64 R18, c[0x0][0x398] ;  /* 0x0000e600ff121b82 */ /* 0x000e220000000a00 */
[----:B------:R-:W-:Y:S01]  /*0680*/  @P1 VIADD R21, R15, 0x2 ;  /* 0x000000020f151836 */ /* 0x000fe20000000000 */
[----:B------:R2:W-:Y:S04]  /*0690*/  @P1 STG.E desc[UR6][R6.64], R23 ;  /* 0x0000001706001986 */ /* 0x0005e8000c101906 */
[----:B0-----:R2:W-:Y:S04]  /*06a0*/  @P1 STG.E.U8 desc[UR6][R18.64], R14 ;  /* 0x0000000e12001986 */ /* 0x0015e8000c101106 */
[----:B------:R2:W-:Y:S02]  /*06b0*/  @P1 STG.E desc[UR6][R4.64], R21 ;  /* 0x0000001504001986 */ /* 0x0005e4000c101906 */
.L_x_11:
[----:B------:R-:W-:Y:S05]  /*06c0*/  BSYNC.RECONVERGENT B2 ;  /* 0x0000000000027941 */ /* 0x000fea0003800200 */
.L_x_10:
[----:B-12---:R-:W-:Y:S01]  /*06d0*/  IADD3 R14, P1, PT, R12, 0x10, RZ ;  /* 0x000000100c0e7810 */ /* 0x006fe20007f3e0ff */
[----:B------:R-:W-:Y:S01]  /*06e0*/  IMAD R17, R0, 0x4, R17 ;  /* 0x0000000400117824 */ /* 0x000fe200078e0211 */
[----:B------:R-:W-:-:S03]  /*06f0*/  IADD3 R15, PT, PT, R15, 0x4, RZ ;  /* 0x000000040f0f7810 */ /* 0x000fc60007ffe0ff */
[----:B------:R-:W-:Y:S01]  /*0700*/  IMAD.X R21, RZ, RZ, R13, P1 ;  /* 0x000000ffff157224 */ /* 0x000fe200008e060d */
[----:B------:R-:W-:Y:S07]  /*0710*/  @P0 BRA `(.L_x_12) ;  /* 0xfffffff800dc0947 */ /* 0x000fee000383ffff */
.L_x_3:
[----:B-12---:R-:W-:Y:S05]  /*0720*/  BSYNC.RECONVERGENT B0 ;  /* 0x0000000000007941 */ /* 0x006fea0003800200 */
.L_x_2:
[----:B------:R-:W-:-:S13]  /*0730*/  ISETP.NE.AND P0, PT, R2, RZ, PT ;  /* 0x000000ff0200720c */ /* 0x000fda0003f05270 */
[----:B------:R-:W-:Y:S05]  /*0740*/  @!P0 BRA `(.L_x_1) ;  /* 0x0000000000808947 */ /* 0x000fea0003800000 */
[----:B------:R-:W0:Y:S01]  /*0750*/  LDC.64 R12, c[0x0][0x390] ;  /* 0x0000e400ff0c7b82 */ /* 0x000e220000000a00 */
[----:B------:R-:W-:Y:S02]  /*0760*/  IMAD R17, R9, R0, R3 ;  /* 0x0000000009117224 */ /* 0x000fe400078e0203 */
[----:B------:R-:W-:-:S05]  /*0770*/  IMAD.MOV R2, RZ, RZ, -R2 ;  /* 0x000000ffff027224 */ /* 0x000fca00078e0a02 */
[----:B------:R-:W1:Y:S01]  /*0780*/  LDC.64 R10, c[0x0][0x388] ;  /* 0x0000e200ff0a7b82 */ /* 0x000e620000000a00 */
[----:B0-----:R-:W-:-:S04]  /*0790*/  IMAD.WIDE.U32 R12, R9, 0x4, R12 ;  /* 0x00000004090c7825 */ /* 0x001fc800078e000c */
[----:B------:R-:W-:Y:S01]  /*07a0*/  IMAD.MOV.U32 R19, RZ, RZ, R13 ;  /* 0x000000ffff137224 */ /* 0x000fe200078e000d */
[----:B------:R-:W-:-:S07]  /*07b0*/  MOV R16, R12 ;  /* 0x0000000c00107202 */ /* 0x000fce0000000f00 */
.L_x_15:
[----:B-1----:R-:W-:-:S05]  /*07c0*/  IMAD.WIDE R12, R17, 0x4, R10 ;  /* 0x00000004110c7825 */ /* 0x002fca00078e020a */
[----:B------:R-:W2:Y:S01]  /*07d0*/  LDG.E R15, desc[UR6][R12.64] ;  /* 0x000000060c0f7981 */ /* 0x000ea2000c1e1900 */
[----:B------:R-:W-:Y:S01]  /*07e0*/  IADD3 R2, PT, PT, R2, 0x1, RZ ;  /* 0x0000000102027810 */ /* 0x000fe20007ffe0ff */
[----:B------:R-:W-:Y:S01]  /*07f0*/  BSSY.RECONVERGENT B0, `(.L_x_13) ;  /* 0x0000010000007945 */ /* 0x000fe20003800200 */
[----:B------:R-:W-:Y:S02]  /*0800*/  IMAD.U32 R0, RZ, RZ, UR9 ;  /* 0x00000009ff007e24 */ /* 0x000fe4000f8e00ff */
[----:B------:R-:W-:Y:S02]  /*0810*/  ISETP.NE.AND P0, PT, R2, RZ, PT ;  /* 0x000000ff0200720c */ /* 0x000fe40003f05270 */
[----:B--2---:R-:W-:-:S13]  /*0820*/  ISETP.GT.AND P1, PT, R15, 0x773593ff, PT ;  /* 0x773593ff0f00780c */ /* 0x004fda0003f24270 */
[----:B------:R-:W-:Y:S05]  /*0830*/  @P1 BRA `(.L_x_14) ;  /* 0x00000000002c1947 */ /* 0x000fea0003800000 */
[----:B------:R-:W-:Y:S01]  /*0840*/  IMAD.MOV.U32 R12, RZ, RZ, R16 ;  /* 0x000000ffff0c7224 */ /* 0x000fe200078e0010 */
[----:B------:R-:W-:Y:S01]  /*0850*/  MOV R13, R19 ;  /* 0x00000013000d7202 */ /* 0x000fe20000000f00 */
[----:B------:R-:W2:Y:S04]  /*0860*/  LDG.E R8, desc[UR6][R6.64] ;  /* 0x0000000606087981 */ /* 0x000ea8000c1e1900 */
[----:B------:R-:W3:Y:S02]  /*0870*/  LDG.E R12, desc[UR6][R12.64] ;  /* 0x000000060c0c7981 */ /* 0x000ee4000c1e1900 */
[----:B---3--:R-:W-:-:S05]  /*0880*/  IMAD.IADD R21, R15, 0x1, R12 ;  /* 0x000000010f157824 */ /* 0x008fca00078e020c */
[----:B--2---:R-:W-:-:S13]  /*0890*/  ISETP.GT.AND P1, PT, R8, R21, PT ;  /* 0x000000150800720c */ /* 0x004fda0003f24270 */
[----:B------:R-:W0:Y:S01]  /*08a0*/  @P1 LDC.64 R14, c[0x0][0x398] ;  /* 0x0000e600ff0e1b82 */ /* 0x000e220000000a00 */
[----:B------:R-:W-:Y:S01]  /*08b0*/  IMAD.MOV.U32 R8, RZ, RZ, 0x1 ;  /* 0x00000001ff087424 */ /* 0x000fe200078e00ff */
[----:B------:R1:W-:Y:S04]  /*08c0*/  @P1 STG.E desc[UR6][R6.64], R21 ;  /* 0x0000001506001986 */ /* 0x0003e8000c101906 */
[----:B0-----:R1:W-:Y:S04]  /*08d0*/  @P1 STG.E.U8 desc[UR6][R14.64], R8 ;  /* 0x000000080e001986 */ /* 0x0013e8000c101106 */
[----:B------:R1:W-:Y:S02]  /*08e0*/  @P1 STG.E desc[UR6][R4.64], R9 ;  /* 0x0000000904001986 */ /* 0x0003e4000c101906 */
.L_x_14:
[----:B------:R-:W-:Y:S05]  /*08f0*/  BSYNC.RECONVERGENT B0 ;  /* 0x0000000000007941 */ /* 0x000fea0003800200 */
.L_x_13:
[----:B------:R-:W-:Y:S01]  /*0900*/  IADD3 R16, P1, PT, R16, 0x4, RZ ;  /* 0x0000000410107810 */ /* 0x000fe20007f3e0ff */
[----:B-1----:R-:W-:Y:S01]  /*0910*/  VIADD R9, R9, 0x1 ;  /* 0x0000000109097836 */ /* 0x002fe20000000000 */
[----:B------:R-:W-:-:S03]  /*0920*/  IADD3 R17, PT, PT, R17, R0, RZ ;  /* 0x0000000011117210 */ /* 0x000fc60007ffe0ff */
[----:B------:R-:W-:Y:S01]  /*0930*/  IMAD.X R19, RZ, RZ, R19, P1 ;  /* 0x000000ffff137224 */ /* 0x000fe200008e0613 */
[----:B------:R-:W-:Y:S07]  /*0940*/  @P0 BRA `(.L_x_15) ;  /* 0xfffffffc009c0947 */ /* 0x000fee000383ffff */
.L_x_1:
[----:B-12---:R-:W-:Y:S05]  /*0950*/  BSYNC.RECONVERGENT B1 ;  /* 0x0000000000017941 */ /* 0x006fea0003800200 */
.L_x_0:
[----:B------:R-:W-:Y:S01]  /*0960*/  ISETP.GE.AND P0, PT, R9, R0, PT ;  /* 0x000000000900720c */ /* 0x000fe20003f06270 */
[----:B------:R-:W-:-:S12]  /*0970*/  BSSY.RECONVERGENT B0, `(.L_x_16) ;  /* 0x000001b000007945 */ /* 0x000fd80003800200 */
[----:B------:R-:W-:Y:S05]  /*0980*/  @P0 BRA `(.L_x_17) ;  /* 0x0000000000640947 */ /* 0x000fea0003800000 */
[----:B------:R-:W-:Y:S01]  /*0990*/  ISETP.NE.AND P0, PT, R9, R3, PT ;  /* 0x000000030900720c */ /* 0x000fe20003f05270 */
[----:B------:R-:W-:-:S12]  /*09a0*/  BSSY.RECONVERGENT B1, `(.L_x_18) ;  /* 0x0000016000017945 */ /* 0x000fd80003800200 */
[----:B------:R-:W-:Y:S05]  /*09b0*/  @!P0 BRA `(.L_x_19) ;  /* 0x0000000000508947 */ /* 0x000fea0003800000 */
[----:B0-----:R-:W0:Y:S01]  /*09c0*/  LDC.64 R4, c[0x0][0x388] ;  /* 0x0000e200ff047b82 */ /* 0x001e220000000a00 */
[----:B------:R-:W-:-:S04]  /*09d0*/  IMAD R7, R9, R0, R3 ;  /* 0x0000000009077224 */ /* 0x000fc800078e0203 */
[----:B0-----:R-:W-:-:S05]  /*09e0*/  IMAD.WIDE R4, R7, 0x4, R4 ;  /* 0x0000000407047825 */ /* 0x001fca00078e0204 */
[----:B------:R-:W2:Y:S02]  /*09f0*/  LDG.E R7, desc[UR6][R4.64] ;  /* 0x0000000604077981 */ /* 0x000ea4000c1e1900 */
[----:B--2---:R-:W-:-:S13]  /*0a00*/  ISETP.GT.AND P0, PT, R7, 0x773593ff, PT ;  /* 0x773593ff0700780c */ /* 0x004fda0003f04270 */
[----:B------:R-:W-:Y:S05]  /*0a10*/  @P0 BRA `(.L_x_19) ;  /* 0x0000000000380947 */ /* 0x000fea0003800000 */
[----:B------:R-:W0:Y:S02]  /*0a20*/  LDC.64 R4, c[0x0][0x390] ;  /* 0x0000e400ff047b82 */ /* 0x000e240000000a00 */
[----:B0-----:R-:W-:-:S04]  /*0a30*/  IMAD.WIDE.U32 R10, R9, 0x4, R4 ;  /* 0x00000004090a7825 */ /* 0x001fc800078e0004 */
[----:B------:R-:W-:Y:S02]  /*0a40*/  IMAD.WIDE R4, R3, 0x4, R4 ;  /* 0x0000000403047825 */ /* 0x000fe400078e0204 */
[----:B------:R-:W2:Y:S04]  /*0a50*/  LDG.E R10, desc[UR6][R10.64] ;  /* 0x000000060a0a7981 */ /* 0x000ea8000c1e1900 */
[----:B------:R-:W3:Y:S01]  /*0a60*/  LDG.E R2, desc[UR6][R4.64] ;  /* 0x0000000604027981 */ /* 0x000ee2000c1e1900 */
[----:B--2---:R-:W-:-:S04]  /*0a70*/  IADD3 R15, PT, PT, R7, R10, RZ ;  /* 0x0000000a070f7210 */ /* 0x004fc80007ffe0ff */
[----:B---3--:R-:W-:Y:S01]  /*0a80*/  ISETP.GT.AND P0, PT, R2, R15, PT ;  /* 0x0000000f0200720c */ /* 0x008fe20003f04270 */
[----:B------:R-:W-:-:S12]  /*0a90*/  IMAD.MOV.U32 R2, RZ, RZ, 0x1 ;  /* 0x00000001ff027424 */ /* 0x000fd800078e00ff */
[----:B------:R-:W0:Y:S01]  /*0aa0*/  @P0 LDC.64 R6, c[0x0][0x3a0] ;  /* 0x0000e800ff060b82 */ /* 0x000e220000000a00 */
[----:B------:R1:W-:Y:S07]  /*0ab0*/  @P0 STG.E desc[UR6][R4.64], R15 ;  /* 0x0000000f04000986 */ /* 0x0003ee000c101906 */
[----:B------:R-:W2:Y:S01]  /*0ac0*/  @P0 LDC.64 R12, c[0x0][0x398] ;  /* 0x0000e600ff0c0b82 */ /* 0x000ea20000000a00 */
[----:B0-----:R-:W-:Y:S01]  /*0ad0*/  @P0 IMAD.WIDE R6, R3, 0x4, R6 ;  /* 0x0000000403060825 */ /* 0x001fe200078e0206 */
[----:B--2---:R1:W-:Y:S04]  /*0ae0*/  @P0 STG.E.U8 desc[UR6][R12.64], R2 ;  /* 0x000000020c000986 */ /* 0x0043e8000c101106 */
[----:B------:R1:W-:Y:S02]  /*0af0*/  @P0 STG.E desc[UR6][R6.64], R9 ;  /* 0x0000000906000986 */ /* 0x0003e4000c101906 */
.L_x_19:
[----:B------:R-:W-:Y:S05]  /*0b00*/  BSYNC.RECONVERGENT B1 ;  /* 0x0000000000017941 */ /* 0x000fea0003800200 */
.L_x_18:
[----:B-1----:R-:W-:-:S07]  /*0b10*/  VIADD R9, R9, 0x1 ;  /* 0x0000000109097836 */ /* 0x002fce0000000000 */
.L_x_17:
[----:B------:R-:W-:Y:S05]  /*0b20*/  BSYNC.RECONVERGENT B0 ;  /* 0x0000000000007941 */ /* 0x000fea0003800200 */
.L_x_16:
[----:B------:R-:W-:Y:S01]  /*0b30*/  ISETP.GE.AND P0, PT, R9, R0, PT ;  /* 0x000000000900720c */ /* 0x000fe20003f06270 */
[----:B------:R-:W1:Y:S01]  /*0b40*/  LDCU UR4, c[0x0][0x380] ;  /* 0x00007000ff0477ac */ /* 0x000e620008000800 */
[----:B------:R-:W-:Y:S11]  /*0b50*/  BSSY.RECONVERGENT B0, `(.L_x_20) ;  /* 0x0000079000007945 */ /* 0x000ff60003800200 */
[----:B------:R-:W-:Y:S05]  /*0b60*/  @P0 BRA `(.L_x_21) ;  /* 0x0000000400dc0947 */ /* 0x000fea0003800000 */
[----:B------:R-:W2:Y:S01]  /*0b70*/  LDC.64 R6, c[0x0][0x3a0] ;  /* 0x0000e800ff067b82 */ /* 0x000ea20000000a00 */
[----:B------:R-:W-:Y:S01]  /*0b80*/  IADD3 R2, PT, PT, -R9, R0, RZ ;  /* 0x0000000009027210 */ /* 0x000fe20007ffe1ff */
[----:B------:R-:W-:Y:S01]  /*0b90*/  BSSY.RECONVERGENT B1, `(.L_x_22) ;  /* 0x0000025000017945 */ /* 0x000fe20003800200 */
[----:B------:R-:W-:Y:S02]  /*0ba0*/  IMAD.MOV.U32 R15, RZ, RZ, R9 ;  /* 0x000000ffff0f7224 */ /* 0x000fe400078e0009 */
[----:B------:R-:W-:-:S03]  /*0bb0*/  LOP3.LUT P0, R2, R2, 0x3, RZ, 0xc0, !PT ;  /* 0x0000000302027812 */ /* 0x000fc6000780c0ff */
[----:B------:R-:W0:Y:S01]  /*0bc0*/  LDC.64 R12, c[0x0][0x390] ;  /* 0x0000e400ff0c7b82 */ /* 0x000e220000000a00 */
[----:B--2---:R-:W-:-:S04]  /*0bd0*/  IMAD.WIDE R6, R3, 0x4, R6 ;  /* 0x0000000403067825 */ /* 0x004fc800078e0206 */
[----:B0-----:R-:W-:-:S05]  /*0be0*/  IMAD.WIDE R4, R3, 0x4, R12 ;  /* 0x0000000403047825 */ /* 0x001fca00078e020c */
[----:B------:R-:W-:Y:S05]  /*0bf0*/  @!P0 BRA `(.L_x_23) ;  /* 0x0000000000788947 */ /* 0x000fea0003800000 */
[----:B------:R-:W0:Y:S01]  /*0c00*/  LDC.64 R10, c[0x0][0x388] ;  /* 0x0000e200ff0a7b82 */ /* 0x000e220000000a00 */
[----:B------:R-:W-:Y:S01]  /*0c10*/  IMAD.WIDE.U32 R12, R9, 0x4, R12 ;  /* 0x00000004090c7825 */ /* 0x000fe200078e000c */
[----:B------:R-:W-:-:S03]  /*0c20*/  MOV R15, R9 ;  /* 0x00000009000f7202 */ /* 0x000fc60000000f00 */
[----:B------:R-:W-:Y:S01]  /*0c30*/  IMAD.MOV.U32 R16, RZ, RZ, R12 ;  /* 0x000000ffff107224 */ /* 0x000fe200078e000c */
[----:B------:R-:W-:Y:S01]  /*0c40*/  MOV R17, R13 ;  /* 0x0000000d00117202 */ /* 0x000fe20000000f00 */
[----:B------:R-:W-:Y:S02]  /*0c50*/  IMAD R19, R9, R0, R3 ;  /* 0x0000000009137224 */ /* 0x000fe400078e0203 */
[----:B------:R-:W-:-:S07]  /*0c60*/  IMAD.MOV R2, RZ, RZ, -R2 ;  /* 0x000000ffff027224 */ /* 0x000fce00078e0a02 */
.L_x_26:
[----:B0-----:R-:W-:-:S06]  /*0c70*/  IMAD.WIDE R12, R19, 0x4, R10 ;  /* 0x00000004130c7825 */ /* 0x001fcc00078e020a */
[----:B------:R-:W2:Y:S01]  /*0c80*/  LDG.E R13, desc[UR6][R12.64] ;  /* 0x000000060c0d7981 */ /* 0x000ea2000c1e1900 */
[----:B------:R-:W-:Y:S01]  /*0c90*/  VIADD R2, R2, 0x1 ;  /* 0x0000000102027836 */ /* 0x000fe20000000000 */
[----:B------:R-:W-:Y:S01]  /*0ca0*/  BSSY.RECONVERGENT B2, `(.L_x_24) ;  /* 0x000000e000027945 */ /* 0x000fe20003800200 */
[----:B-1----:R-:W-:-:S03]  /*0cb0*/  MOV R0, UR4 ;  /* 0x0000000400007c02 */ /* 0x002fc60008000f00 */
[----:B------:R-:W-:Y:S02]  /*0cc0*/  ISETP.NE.AND P0, PT, R2, RZ, PT ;  /* 0x000000ff0200720c */ /* 0x000fe40003f05270 */
        /* <DEDUP_REMOVED lines=8> */
[----:B------:R1:W-:Y:S04]  /*0d50*/  @P1 STG.E desc[UR6][R4.64], R21 ;  /* 0x0000001504001986 */ /* 0x0003e8000c101906 */
[----:B0-----:R1:W-:Y:S04]  /*0d60*/  @P1 STG.E.U8 desc[UR6][R12.64], R8 ;  /* 0x000000080c001986 */ /* 0x0013e8000c101106 */
[----:B------:R1:W-:Y:S02]  /*0d70*/  @P1 STG.E desc[UR6][R6.64], R15 ;  /* 0x0000000f06001986 */ /* 0x0003e4000c101906 */
.L_x_25:
[----:B------:R-:W-:Y:S05]  /*0d80*/  BSYNC.RECONVERGENT B2 ;  /* 0x0000000000027941 */ /* 0x000fea0003800200 */
.L_x_24:
[----:B------:R-:W-:Y:S01]  /*0d90*/  IADD3 R16, P1, PT, R16, 0x4, RZ ;  /* 0x0000000410107810 */ /* 0x000fe20007f3e0ff */
[----:B------:R-:W-:Y:S01]  /*0da0*/  IMAD.IADD R19, R19, 0x1, R0 ;  /* 0x0000000113137824 */ /* 0x000fe200078e0200 */
[----:B-1----:R-:W-:-:S03]  /*0db0*/  IADD3 R15, PT, PT, R15, 0x1, RZ ;  /* 0x000000010f0f7810 */ /* 0x002fc60007ffe0ff */
[----:B------:R-:W-:Y:S01]  /*0dc0*/  IMAD.X R17, RZ, RZ, R17, P1 ;  /* 0x000000ffff117224 */ /* 0x000fe200008e0611 */
[----:B------:R-:W-:Y:S07]  /*0dd0*/  @P0 BRA `(.L_x_26) ;  /* 0xfffffffc00a40947 */ /* 0x000fee000383ffff */
.L_x_23:
[----:B-1----:R-:W-:Y:S05]  /*0de0*/  BSYNC.RECONVERGENT B1 ;  /* 0x0000000000017941 */ /* 0x002fea0003800200 */
.L_x_22:
[----:B------:R-:W-:-:S04]  /*0df0*/  IADD3 R2, PT, PT, R9, -R0, RZ ;  /* 0x8000000009027210 */ /* 0x000fc80007ffe0ff */
[----:B------:R-:W-:-:S13]  /*0e00*/  ISETP.GT.U32.AND P0, PT, R2, -0x4, PT ;  /* 0xfffffffc0200780c */ /* 0x000fda0003f04070 */
[----:B------:R-:W-:Y:S05]  /*0e10*/  @P0 BRA `(.L_x_21) ;  /* 0x0000000400300947 */ /* 0x000fea0003800000 */
[----:B------:R-:W0:Y:S01]  /*0e20*/  LDC R2, c[0x0][0x380] ;  /* 0x0000e000ff027b82 */ /* 0x000e220000000800 */
[C---:B------:R-:W-:Y:S02]  /*0e30*/  IMAD R3, R15.reuse, R0, R3 ;  /* 0x000000000f037224 */ /* 0x040fe400078e0203 */
[C---:B------:R-:W-:Y:S01]  /*0e40*/  IMAD.IADD R0, R15.reuse, 0x1, -R0 ;  /* 0x000000010f007824 */ /* 0x040fe200078e0a00 */
[----:B------:R-:W-:-:S04]  /*0e50*/  IADD3 R15, PT, PT, R15, 0x1, RZ ;  /* 0x000000010f0f7810 */ /* 0x000fc80007ffe0ff */
[----:B------:R-:W1:Y:S08]  /*0e60*/  LDC.64 R10, c[0x0][0x388] ;  /* 0x0000e200ff0a7b82 */ /* 0x000e700000000a00 */
[----:B------:R-:W2:Y:S02]  /*0e70*/  LDC.64 R8, c[0x0][0x390] ;  /* 0x0000e400ff087b82 */ /* 0x000ea40000000a00 */
.L_x_35:
[----:B-12---:R-:W-:-:S05]  /*0e80*/  IMAD.WIDE R18, R3, 0x4, R10 ;  /* 0x0000000403127825 */ /* 0x006fca00078e020a */
[----:B------:R-:W3:Y:S01]  /*0e90*/  LDG.E R23, desc[UR6][R18.64] ;  /* 0x0000000612177981 */ /* 0x000ee2000c1e1900 */
[----:B------:R-:W-:Y:S01]  /*0ea0*/  VIADD R21, R15, 0xffffffff ;  /* 0xffffffff0f157836 */ /* 0x000fe20000000000 */
[----:B------:R-:W-:Y:S01]  /*0eb0*/  BSSY.RECONVERGENT B1, `(.L_x_27) ;  /* 0x000000e000017945 */ /* 0x000fe20003800200 */
[----:B0-----:R-:W-:-:S04]  /*0ec0*/  IMAD.WIDE R16, R2, 0x4, R18 ;  /* 0x0000000402107825 */ /* 0x001fc800078e0212 */
[----:B--2---:R-:W-:Y:S01]  /*0ed0*/  IMAD.WIDE.U32 R12, R21, 0x4, R8 ;  /* 0x00000004150c7825 */ /* 0x004fe200078e0008 */
[----:B---3--:R-:W-:-:S13]  /*0ee0*/  ISETP.GT.AND P0, PT, R23, 0x773593ff, PT ;  /* 0x773593ff1700780c */ /* 0x008fda0003f04270 */
        /* <DEDUP_REMOVED lines=10> */
.L_x_28:
[----:B------:R-:W-:Y:S05]  /*0f90*/  BSYNC.RECONVERGENT B1 ;  /* 0x0000000000017941 */ /* 0x000fea0003800200 */
.L_x_27:
        /* <DEDUP_REMOVED lines=14> */
.L_x_30:
[----:B------:R-:W-:Y:S05]  /*1080*/  BSYNC.RECONVERGENT B1 ;  /* 0x0000000000017941 */ /* 0x000fea0003800200 */
.L_x_29:
        /* <DEDUP_REMOVED lines=11> */
[----:B------:R-:W-:Y:S01]  /*1140*/  @P0 IADD3 R21, PT, PT, R15, 0x1, RZ ;  /* 0x000000010f150810 */ /* 0x000fe20007ffe0ff */
[----:B------:R1:W-:Y:S04]  /*1150*/  @P0 STG.E desc[UR6][R4.64], R23 ;  /* 0x0000001704000986 */ /* 0x0003e8000c101906 */
[----:B0-----:R1:W-:Y:S04]  /*1160*/  @P0 STG.E.U8 desc[UR6][R18.64], R14 ;  /* 0x0000000e12000986 */ /* 0x0013e8000c101106 */
[----:B------:R1:W-:Y:S02]  /*1170*/  @P0 STG.E desc[UR6][R6.64], R21 ;  /* 0x0000001506000986 */ /* 0x0003e4000c101906 */
.L_x_32:
[----:B------:R-:W-:Y:S05]  /*1180*/  BSYNC.RECONVERGENT B1 ;  /* 0x0000000000017941 */ /* 0x000fea0003800200 */
.L_x_31:
        /* <DEDUP_REMOVED lines=12> */
[----:B------:R-:W-:Y:S01]  /*1250*/  @P1 PRMT R13, R14, 0x7610, R13 ;  /* 0x000076100e0d1816 */ /* 0x000fe2000000000d */
[----:B------:R2:W-:Y:S01]  /*1260*/  @P1 STG.E desc[UR6][R4.64], R21 ;  /* 0x0000001504001986 */ /* 0x0005e2000c101906 */
[----:B------:R-:W-:-:S03]  /*1270*/  @P1 IADD3 R19, PT, PT, R15, 0x2, RZ ;  /* 0x000000020f131810 */ /* 0x000fc60007ffe0ff */
[----:B0-----:R2:W-:Y:S04]  /*1280*/  @P1 STG.E.U8 desc[UR6][R16.64], R13 ;  /* 0x0000000d10001986 */ /* 0x0015e8000c101106 */
[----:B------:R2:W-:Y:S02]  /*1290*/  @P1 STG.E desc[UR6][R6.64], R19 ;  /* 0x0000001306001986 */ /* 0x0005e4000c101906 */
.L_x_34:
[----:B------:R-:W-:Y:S05]  /*12a0*/  BSYNC.RECONVERGENT B1 ;  /* 0x0000000000017941 */ /* 0x000fea0003800200 */
.L_x_33:
[----:B------:R-:W-:Y:S01]  /*12b0*/  VIADD R15, R15, 0x4 ;  /* 0x000000040f0f7836 */ /* 0x000fe20000000000 */
[----:B------:R-:W-:Y:S01]  /*12c0*/  LEA R3, R2, R3, 0x2 ;  /* 0x0000000302037211 */ /* 0x000fe200078e10ff */
[----:B------:R-:W-:Y:S06]  /*12d0*/  @P0 BRA `(.L_x_35) ;  /* 0xfffffff800e80947 */ /* 0x000fec000383ffff */
.L_x_21:
[----:B-1----:R-:W-:Y:S05]  /*12e0*/  BSYNC.RECONVERGENT B0 ;  /* 0x0000000000007941 */ /* 0x002fea0003800200 */
.L_x_20:
[----:B------:R-:W-:Y:S06]  /*12f0*/  BAR.SYNC.DEFER_BLOCKING 0x0 ;  /* 0x0000000000007b1d */ /* 0x000fec0000010000 */
[----:B------:R-:W-:Y:S05]  /*1300*/  EXIT ;  /* 0x000000000000794d */ /* 0x000fea0003800000 */
.L_x_36:
[----:B------:R-:W-:-:S00]  /*1310*/  BRA `(.L_x_36) ;  /* 0xfffffffc00fc7947 */ /* 0x000fc0000383ffff */
[----:B------:R-:W-:-:S00]  /*1320*/  NOP ;  /* 0x0000000000007918 */ /* 0x000fc00000000000 */
        /* <DEDUP_REMOVED lines=13> */
.L_x_37:


//--------------------- .nv.shared.reserved.0     --------------------------
	.section	.nv.shared.reserved.0,"aw",@nobits
	.weak		__nv_reservedSMEM_offset_0_alias
	.size		__nv_reservedSMEM_offset_0_alias, 0, 64
	.other		__nv_reservedSMEM_offset_0_alias,@"STO_CUDA_RESERVED_SHARED STV_DEFAULT"
__nv_reservedSMEM_offset_0_alias:
	.zero		0
	.zero		64


//--------------------- .nv.constant0._Z2bfiPKiPiPbS1_ --------------------------
	.section	.nv.constant0._Z2bfiPKiPiPbS1_,"a",@progbits
	.sectionflags	@""
	.align	4
.nv.constant0._Z2bfiPKiPiPbS1_:
	.zero		936


//--------------------- SYMBOLS --------------------------

	.type		.nv.reservedSmem.offset0,@object
	.size		.nv.reservedSmem.offset0,0x4
